	.headerflags	@"EF_CUDA_TEXMODE_UNIFIED EF_CUDA_64BIT_ADDRESS EF_CUDA_ACCELERATORS EF_CUDA_SM90 EF_CUDA_VIRTUAL_SM(EF_CUDA_SM90)"
	.elftype	@"ET_EXEC"


//--------------------- .nv.info                  --------------------------
	.section	.nv.info,"",@"SHT_CUDA_INFO"
	.align	4


	//----- nvinfo : EIATTR_REGCOUNT
	.align		4
        /*0000*/ 	.byte	0x04, 0x2f
        /*0002*/ 	.short	(.L_2 - .L_1)
	.align		4
.L_1:
        /*0004*/ 	.word	index@(triton_poi_fused_native_group_norm_relu_40)
        /*0008*/ 	.word	0x00000012


	//----- nvinfo : EIATTR_MIN_STACK_SIZE
	.align		4
.L_2:
        /*000c*/ 	.byte	0x04, 0x12
        /*000e*/ 	.short	(.L_4 - .L_3)
	.align		4
.L_3:
        /*0010*/ 	.word	index@(triton_poi_fused_native_group_norm_relu_40)
        /*0014*/ 	.word	0x00000000


	//----- nvinfo : EIATTR_FRAME_SIZE
	.align		4
.L_4:
        /*0018*/ 	.byte	0x04, 0x11
        /*001a*/ 	.short	(.L_6 - .L_5)
	.align		4
.L_5:
        /*001c*/ 	.word	index@(triton_poi_fused_native_group_norm_relu_40)
        /*0020*/ 	.word	0x00000000


	//----- nvinfo : EIATTR_MIN_STACK_SIZE
	.align		4
.L_6:
        /*0024*/ 	.byte	0x04, 0x12
        /*0026*/ 	.short	(.L_8 - .L_7)
	.align		4
.L_7:
        /*0028*/ 	.word	index@(triton_poi_fused_native_group_norm_relu_40)
        /*002c*/ 	.word	0x00000000
.L_8:


//--------------------- .nv.info.triton_poi_fused_native_group_norm_relu_40 --------------------------
	.section	.nv.info.triton_poi_fused_native_group_norm_relu_40,"",@"SHT_CUDA_INFO"
	.sectionflags	@""
	.align	4


	//----- nvinfo : EIATTR_CUDA_API_VERSION
	.align		4
        /*0000*/ 	.byte	0x04, 0x37
        /*0002*/ 	.short	(.L_10 - .L_9)
.L_9:
        /*0004*/ 	.word	0x0000007c


	//----- nvinfo : EIATTR_KPARAM_INFO
	.align		4
.L_10:
        /*0008*/ 	.byte	0x04, 0x17
        /*000a*/ 	.short	(.L_12 - .L_11)
.L_11:
        /*000c*/ 	.word	0x00000000
        /*0010*/ 	.short	0x0006
        /*0012*/ 	.short	0x0030
        /*0014*/ 	.byte	0x00, 0xf0, 0x11, 0x00


	//----- nvinfo : EIATTR_KPARAM_INFO
	.align		4
.L_12:
        /*0018*/ 	.byte	0x04, 0x17
        /*001a*/ 	.short	(.L_14 - .L_13)
.L_13:
        /*001c*/ 	.word	0x00000000
        /*0020*/ 	.short	0x0005
        /*0022*/ 	.short	0x0028
        /*0024*/ 	.byte	0x00, 0xf4, 0x21, 0x00


	//----- nvinfo : EIATTR_KPARAM_INFO
	.align		4
.L_14:
        /*0028*/ 	.byte	0x04, 0x17
        /*002a*/ 	.short	(.L_16 - .L_15)
.L_15:
        /*002c*/ 	.word	0x00000000
        /*0030*/ 	.short	0x0004
        /*0032*/ 	.short	0x0020
        /*0034*/ 	.byte	0x00, 0xf4, 0x21, 0x00


	//----- nvinfo : EIATTR_KPARAM_INFO
	.align		4
.L_16:
        /*0038*/ 	.byte	0x04, 0x17
        /*003a*/ 	.short	(.L_18 - .L_17)
.L_17:
        /*003c*/ 	.word	0x00000000
        /*0040*/ 	.short	0x0003
        /*0042*/ 	.short	0x0018
        /*0044*/ 	.byte	0x00, 0xf4, 0x21, 0x00


	//----- nvinfo : EIATTR_KPARAM_INFO
	.align		4
.L_18:
        /*0048*/ 	.byte	0x04, 0x17
        /*004a*/ 	.short	(.L_20 - .L_19)
.L_19:
        /*004c*/ 	.word	0x00000000
        /*0050*/ 	.short	0x0002
        /*0052*/ 	.short	0x0010
        /*0054*/ 	.byte	0x00, 0xf4, 0x21, 0x00


	//----- nvinfo : EIATTR_KPARAM_INFO
	.align		4
.L_20:
        /*0058*/ 	.byte	0x04, 0x17
        /*005a*/ 	.short	(.L_22 - .L_21)
.L_21:
        /*005c*/ 	.word	0x00000000
        /*0060*/ 	.short	0x0001
        /*0062*/ 	.short	0x0008
        /*0064*/ 	.byte	0x00, 0xf4, 0x21, 0x00


	//----- nvinfo : EIATTR_KPARAM_INFO
	.align		4
.L_22:
        /*0068*/ 	.byte	0x04, 0x17
        /*006a*/ 	.short	(.L_24 - .L_23)
.L_23:
        /*006c*/ 	.word	0x00000000
        /*0070*/ 	.short	0x0000
        /*0072*/ 	.short	0x0000
        /*0074*/ 	.byte	0x00, 0xf4, 0x21, 0x00


	//----- nvinfo : EIATTR_SPARSE_MMA_MASK
	.align		4
.L_24:
        /*0078*/ 	.byte	0x03, 0x50
        /*007a*/ 	.short	0x0000


	//----- nvinfo : EIATTR_MAXREG_COUNT
	.align		4
        /*007c*/ 	.byte	0x03, 0x1b
        /*007e*/ 	.short	0x00ff


	//----- nvinfo : EIATTR_EXIT_INSTR_OFFSETS
	.align		4
        /*0080*/ 	.byte	0x04, 0x1c
        /*0082*/ 	.short	(.L_26 - .L_25)


	//   ....[0]....
.L_25:
        /*0084*/ 	.word	0x00000350


	//----- nvinfo : EIATTR_REQNTID
	.align		4
.L_26:
        /*0088*/ 	.byte	0x04, 0x10
        /*008a*/ 	.short	(.L_28 - .L_27)
.L_27:
        /*008c*/ 	.word	0x00000100
        /*0090*/ 	.word	0x00000001
        /*0094*/ 	.word	0x00000001


	//----- nvinfo : EIATTR_CBANK_PARAM_SIZE
	.align		4
.L_28:
        /*0098*/ 	.byte	0x03, 0x19
        /*009a*/ 	.short	0x0034


	//----- nvinfo : EIATTR_PARAM_CBANK
	.align		4
        /*009c*/ 	.byte	0x04, 0x0a
        /*009e*/ 	.short	(.L_30 - .L_29)
	.align		4
.L_29:
        /*00a0*/ 	.word	index@(.nv.constant0.triton_poi_fused_native_group_norm_relu_40)
        /*00a4*/ 	.short	0x0210
        /*00a6*/ 	.short	0x0034


	//----- nvinfo : EIATTR_SW_WAR
	.align		4
.L_30:
        /*00a8*/ 	.byte	0x04, 0x36
        /*00aa*/ 	.short	(.L_32 - .L_31)
.L_31:
        /*00ac*/ 	.word	0x00000008
.L_32:


//--------------------- .nv.callgraph             --------------------------
	.section	.nv.callgraph,"",@"SHT_CUDA_CALLGRAPH"
	.align	4
	.sectionentsize	8
	.align		4
        /*0000*/ 	.word	0x00000000
	.align		4
        /*0004*/ 	.word	0xffffffff
	.align		4
        /*0008*/ 	.word	0x00000000
	.align		4
        /*000c*/ 	.word	0xfffffffe
	.align		4
        /*0010*/ 	.word	0x00000000
	.align		4
        /*0014*/ 	.word	0xfffffffd
	.align		4
        /*0018*/ 	.word	0x00000000
	.align		4
        /*001c*/ 	.word	0xfffffffc


//--------------------- .nv.constant4             --------------------------
	.section	.nv.constant4,"a",@progbits
	.align	8
	.align		8
.nv.constant4:
        /*0000*/ 	.dword	_$_str


//--------------------- .text.triton_poi_fused_native_group_norm_relu_40 --------------------------
	.section	.text.triton_poi_fused_native_group_norm_relu_40,"ax",@progbits
	.align	128
        .global         triton_poi_fused_native_group_norm_relu_40
        .type           triton_poi_fused_native_group_norm_relu_40,@function
        .size           triton_poi_fused_native_group_norm_relu_40,(.L_x_1 - triton_poi_fused_native_group_norm_relu_40)
        .other          triton_poi_fused_native_group_norm_relu_40,@"STO_CUDA_ENTRY STV_DEFAULT"
triton_poi_fused_native_group_norm_relu_40:
.text.triton_poi_fused_native_group_norm_relu_40:
[----:B------:R-:W-:Y:S01]  /*0000*/  LDC R1, c[0x0][0x28] ;  /* 0x00000a00ff017b82 */ /* 0x000fe20000000800 */
[----:B------:R-:W1:Y:S07]  /*0010*/  S2R R0, SR_TID.X ;  /* 0x0000000000007919 */ /* 0x000e6e0000002100 */
[----:B------:R-:W2:Y:S01]  /*0020*/  LDC.64 R6, c[0x0][0x220] ;  /* 0x00008800ff067b82 */ /* 0x000ea20000000a00 */
[----:B------:R-:W-:Y:S01]  /*0030*/  ULDC.64 UR4, c[0x0][0x208] ;  /* 0x0000820000047ab9 */ /* 0x000fe20000000a00 */
[----:B------:R-:W3:Y:S06]  /*0040*/  S2R R5, SR_CTAID.X ;  /* 0x0000000000057919 */ /* 0x000eec0000002500 */
[----:B------:R-:W4:Y:S08]  /*0050*/  LDC.64 R10, c[0x0][0x218] ;  /* 0x00008600ff0a7b82 */ /* 0x000f300000000a00 */
[----:B------:R-:W5:Y:S08]  /*0060*/  LDC.64 R8, c[0x0][0x210] ;  /* 0x00008400ff087b82 */ /* 0x000f700000000a00 */
[----:B------:R-:W2:Y:S01]  /*0070*/  LDC.64 R14, c[0x0][0x228] ;  /* 0x00008a00ff0e7b82 */ /* 0x000ea20000000a00 */
[----:B-1----:R-:W-:Y:S01]  /*0080*/  IMAD.SHL.U32 R0, R0, 0x2, RZ ;  /* 0x0000000200007824 */ /* 0x002fe200078e00ff */
[----:B---3--:R-:W-:-:S04]  /*0090*/  SHF.R.S32.HI R3, RZ, 0x16, R5 ;  /* 0x00000016ff037819 */ /* 0x008fc80000011405 */
[----:B------:R-:W-:Y:S02]  /*00a0*/  LOP3.LUT R0, R0, 0x1fe, RZ, 0xc0, !PT ;  /* 0x000001fe00007812 */ /* 0x000fe400078ec0ff */
[----:B------:R-:W-:-:S03]  /*00b0*/  SGXT R3, R3, 0x1 ;  /* 0x000000010303781a */ /* 0x000fc60000000200 */
[----:B------:R-:W-:-:S05]  /*00c0*/  IMAD R0, R5, 0x200, R0 ;  /* 0x0000020005007824 */ /* 0x000fca00078e0200 */
[CC--:B------:R-:W-:Y:S02]  /*00d0*/  LEA.HI R2, R3.reuse, R0.reuse, RZ, 0xc ;  /* 0x0000000003027211 */ /* 0x0c0fe400078f60ff */
[----:B------:R-:W-:Y:S02]  /*00e0*/  LEA.HI R3, R3, R0, RZ, 0x10 ;  /* 0x0000000003037211 */ /* 0x000fe400078f80ff */
[----:B------:R-:W-:Y:S02]  /*00f0*/  LOP3.LUT R5, R2, 0xfffff000, RZ, 0xc0, !PT ;  /* 0xfffff00002057812 */ /* 0x000fe400078ec0ff */
[----:B------:R-:W-:-:S03]  /*0100*/  SHF.R.S32.HI R3, RZ, 0x10, R3 ;  /* 0x00000010ff037819 */ /* 0x000fc60000011403 */
[----:B------:R-:W-:-:S05]  /*0110*/  IMAD.IADD R2, R0, 0x1, -R5 ;  /* 0x0000000100027824 */ /* 0x000fca00078e0a05 */
[----:B------:R-:W-:-:S04]  /*0120*/  PRMT R4, R2, 0x9910, RZ ;  /* 0x0000991002047816 */ /* 0x000fc800000000ff */
[----:B------:R-:W-:-:S04]  /*0130*/  SHF.R.S32.HI R4, RZ, 0xf, R4 ;  /* 0x0000000fff047819 */ /* 0x000fc80000011404 */
[----:B------:R-:W-:-:S04]  /*0140*/  LOP3.LUT R5, R4, 0xffff, RZ, 0xc0, !PT ;  /* 0x0000ffff04057812 */ /* 0x000fc800078ec0ff */
[----:B------:R-:W-:-:S04]  /*0150*/  LEA.HI R4, R5, R2, RZ, 0x17 ;  /* 0x0000000205047211 */ /* 0x000fc800078fb8ff */
[----:B------:R-:W-:-:S04]  /*0160*/  PRMT R4, R4, 0x9910, RZ ;  /* 0x0000991004047816 */ /* 0x000fc800000000ff */
[----:B------:R-:W-:-:S04]  /*0170*/  SHF.R.S32.HI R4, RZ, 0x7, R4 ;  /* 0x00000007ff047819 */ /* 0x000fc80000011404 */
[----:B------:R-:W-:-:S05]  /*0180*/  PRMT R4, R4, 0x9910, RZ ;  /* 0x0000991004047816 */ /* 0x000fca00000000ff */
[----:B------:R-:W-:Y:S02]  /*0190*/  IMAD R3, R3, 0x20, R4 ;  /* 0x0000002003037824 */ /* 0x000fe400078e0204 */
[----:B------:R-:W1:Y:S02]  /*01a0*/  LDC.64 R4, c[0x0][0x230] ;  /* 0x00008c00ff047b82 */ /* 0x000e640000000a00 */
[----:B--2---:R-:W-:-:S06]  /*01b0*/  IMAD.WIDE R12, R3, 0x4, R6 ;  /* 0x00000004030c7825 */ /* 0x004fcc00078e0206 */
[----:B------:R-:W2:Y:S01]  /*01c0*/  LDG.E.EL R12, desc[UR4][R12.64] ;  /* 0x000000040c0c7981 */ /* 0x000ea2000c2e1900 */
[----:B----4-:R-:W-:-:S04]  /*01d0*/  IMAD.WIDE R10, R3, 0x4, R10 ;  /* 0x00000004030a7825 */ /* 0x010fc800078e020a */
[----:B-----5:R-:W-:Y:S02]  /*01e0*/  IMAD.WIDE R6, R0, 0x4, R8 ;  /* 0x0000000400067825 */ /* 0x020fe400078e0208 */
[----:B------:R-:W3:Y:S04]  /*01f0*/  LDG.E.EL R10, desc[UR4][R10.64] ;  /* 0x000000040a0a7981 */ /* 0x000ee8000c2e1900 */
[----:B------:R-:W3:Y:S01]  /*0200*/  LDG.E.64 R6, desc[UR4][R6.64] ;  /* 0x0000000406067981 */ /* 0x000ee2000c1e1b00 */
[----:B0-----:R-:W-:-:S04]  /*0210*/  IMAD.WIDE R8, R2, 0x4, R14 ;  /* 0x0000000402087825 */ /* 0x001fc800078e020e */
[----:B-1----:R-:W-:Y:S02]  /*0220*/  IMAD.WIDE R4, R2, 0x4, R4 ;  /* 0x0000000402047825 */ /* 0x002fe400078e0204 */
[----:B------:R-:W4:Y:S04]  /*0230*/  LDG.E.EL.64 R2, desc[UR4][R8.64] ;  /* 0x0000000408027981 */ /* 0x000f28000c2e1b00 */
[----:B------:R-:W4:Y:S01]  /*0240*/  LDG.E.EL.64 R4, desc[UR4][R4.64] ;  /* 0x0000000404047981 */ /* 0x000f22000c2e1b00 */
[----:B------:R-:W-:-:S04]  /*0250*/  IMAD.MOV.U32 R15, RZ, RZ, 0x3a000000 ;  /* 0x3a000000ff0f7424 */ /* 0x000fc800078e00ff */
[----:B--2---:R-:W-:Y:S02]  /*0260*/  FFMA R14, R12, R15, 9.9999997473787516356e-06 ;  /* 0x3727c5ac0c0e7423 */ /* 0x004fe4000000000f */
[----:B------:R-:W0:Y:S04]  /*0270*/  LDC.64 R12, c[0x0][0x238] ;  /* 0x00008e00ff0c7b82 */ /* 0x000e280000000a00 */
[----:B------:R-:W1:Y:S01]  /*0280*/  MUFU.RSQ R14, R14 ;  /* 0x0000000e000e7308 */ /* 0x000e620000001400 */
[--C-:B---3--:R-:W-:Y:S01]  /*0290*/  FADD R15, R6, -R10.reuse ;  /* 0x8000000a060f7221 */ /* 0x108fe20000000000 */
[----:B------:R-:W-:-:S03]  /*02a0*/  FADD R11, R7, -R10 ;  /* 0x8000000a070b7221 */ /* 0x000fc60000000000 */
[C---:B-1----:R-:W-:Y:S01]  /*02b0*/  FMUL R15, R14.reuse, R15 ;  /* 0x0000000f0e0f7220 */ /* 0x042fe20000400000 */
[----:B------:R-:W-:-:S03]  /*02c0*/  FMUL R6, R14, R11 ;  /* 0x0000000b0e067220 */ /* 0x000fc60000400000 */
[----:B----4-:R-:W-:Y:S01]  /*02d0*/  FFMA R15, R2, R15, R4 ;  /* 0x0000000f020f7223 */ /* 0x010fe20000000004 */
[----:B------:R-:W-:Y:S01]  /*02e0*/  FFMA R6, R3, R6, R5 ;  /* 0x0000000603067223 */ /* 0x000fe20000000005 */
[----:B0-----:R-:W-:-:S03]  /*02f0*/  IMAD.WIDE R2, R0, 0x4, R12 ;  /* 0x0000000400027825 */ /* 0x001fc600078e020c */
[C---:B------:R-:W-:Y:S02]  /*0300*/  FSETP.GEU.AND P0, PT, R15.reuse, RZ, PT ;  /* 0x000000ff0f00720b */ /* 0x040fe40003f0e000 */
[C---:B------:R-:W-:Y:S02]  /*0310*/  FSETP.GEU.AND P1, PT, R6.reuse, RZ, PT ;  /* 0x000000ff0600720b */ /* 0x040fe40003f2e000 */
[----:B------:R-:W-:Y:S02]  /*0320*/  FSEL R4, R15, RZ, P0 ;  /* 0x000000ff0f047208 */ /* 0x000fe40000000000 */
[----:B------:R-:W-:-:S05]  /*0330*/  FSEL R5, R6, RZ, P1 ;  /* 0x000000ff06057208 */ /* 0x000fca0000800000 */
[----:B------:R-:W-:Y:S01]  /*0340*/  STG.E.64 desc[UR4][R2.64], R4 ;  /* 0x0000000402007986 */ /* 0x000fe2000c101b04 */
[----:B------:R-:W-:Y:S05]  /*0350*/  EXIT ;  /* 0x000000000000794d */ /* 0x000fea0003800000 */
.L_x_0:
[----:B------:R-:W-:-:S00]  /*0360*/  BRA `(.L_x_0) ;  /* 0xfffffffc00fc7947 */ /* 0x000fc0000383ffff */
[----:B------:R-:W-:-:S00]  /*0370*/  NOP ;  /* 0x0000000000007918 */ /* 0x000fc00000000000 */
        /* <DEDUP_REMOVED lines=8> */
.L_x_1:


//--------------------- .nv.global.init           --------------------------
	.section	.nv.global.init,"aw",@progbits
.nv.global.init:
	.type		_$_str,@object
	.size		_$_str,(.L_0 - _$_str)
_$_str:
        /*0000*/ 	.byte	0x5f, 0x5f, 0x43, 0x55, 0x44, 0x41, 0x5f, 0x46, 0x54, 0x5a, 0x00
.L_0:


//--------------------- .nv.constant0.triton_poi_fused_native_group_norm_relu_40 --------------------------
	.section	.nv.constant0.triton_poi_fused_native_group_norm_relu_40,"a",@progbits
	.sectionflags	@""
	.align	4
.nv.constant0.triton_poi_fused_native_group_norm_relu_40:
	.zero		580
